//
// Generated by NVIDIA NVVM Compiler
//
// Compiler Build ID: CL-36424714
// Cuda compilation tools, release 13.0, V13.0.88
// Based on NVVM 20.0.0
//

.version 9.0
.target sm_100
.address_size 64

	// .globl	default_function_kernel0
// _ZZ24default_function_kernel0E8A_shared has been demoted
// _ZZ24default_function_kernel0E8B_shared has been demoted

.visible .entry default_function_kernel0(
	.param .u64 .ptr .align 1 default_function_kernel0_param_0,
	.param .u64 .ptr .align 1 default_function_kernel0_param_1,
	.param .u64 .ptr .align 1 default_function_kernel0_param_2
)
{
	.reg .pred 	%p<3>;
	.reg .b32 	%r<40>;
	.reg .b32 	%f<235>;
	.reg .b64 	%rd<14>;
	// demoted variable
	.shared .align 4 .b8 _ZZ24default_function_kernel0E8A_shared[4096];
	// demoted variable
	.shared .align 4 .b8 _ZZ24default_function_kernel0E8B_shared[1024];
	ld.param.u64 	%rd4, [default_function_kernel0_param_0];
	ld.param.u64 	%rd5, [default_function_kernel0_param_1];
	cvta.to.global.u64 	%rd1, %rd4;
	cvta.to.global.u64 	%rd2, %rd5;
	mov.u32 	%r1, %tid.y;
	shl.b32 	%r13, %r1, 14;
	mov.u32 	%r14, %tid.x;
	or.b32  	%r2, %r13, %r14;
	mad.lo.s32 	%r15, %r1, -15872, %r2;
	mov.u32 	%r3, %ctaid.x;
	shl.b32 	%r16, %r3, 13;
	mad.lo.s32 	%r17, %r1, 3584, %r15;
	add.s32 	%r4, %r17, %r16;
	mad.lo.s32 	%r5, %r1, -3968, %r17;
	shl.b32 	%r18, %r14, 6;
	mov.u32 	%r19, _ZZ24default_function_kernel0E8B_shared;
	add.s32 	%r6, %r19, %r18;
	shl.b32 	%r20, %r1, 11;
	mov.u32 	%r21, _ZZ24default_function_kernel0E8A_shared;
	add.s32 	%r7, %r21, %r20;
	mov.b32 	%r38, 0;
	mov.f32 	%f203, 0f00000000;
	mov.f32 	%f204, %f203;
	mov.f32 	%f205, %f203;
	mov.f32 	%f206, %f203;
	mov.f32 	%f207, %f203;
	mov.f32 	%f208, %f203;
	mov.f32 	%f209, %f203;
	mov.f32 	%f210, %f203;
	mov.f32 	%f211, %f203;
	mov.f32 	%f212, %f203;
	mov.f32 	%f213, %f203;
	mov.f32 	%f214, %f203;
	mov.f32 	%f215, %f203;
	mov.f32 	%f216, %f203;
	mov.f32 	%f217, %f203;
	mov.f32 	%f218, %f203;
	mov.f32 	%f219, %f203;
	mov.f32 	%f220, %f203;
	mov.f32 	%f221, %f203;
	mov.f32 	%f222, %f203;
	mov.f32 	%f223, %f203;
	mov.f32 	%f224, %f203;
	mov.f32 	%f225, %f203;
	mov.f32 	%f226, %f203;
	mov.f32 	%f227, %f203;
	mov.f32 	%f228, %f203;
	mov.f32 	%f229, %f203;
	mov.f32 	%f230, %f203;
	mov.f32 	%f231, %f203;
	mov.f32 	%f232, %f203;
	mov.f32 	%f233, %f203;
	mov.f32 	%f234, %f203;
$L__BB0_1:
	bar.sync 	0;
	shl.b32 	%r23, %r38, 4;
	add.s32 	%r24, %r2, %r23;
	mul.wide.u32 	%rd6, %r24, 4;
	add.s64 	%rd7, %rd1, %rd6;
	ld.global.nc.f32 	%f98, [%rd7];
	mad.lo.s32 	%r25, %r1, -15872, %r2;
	shl.b32 	%r26, %r25, 2;
	mov.u32 	%r27, _ZZ24default_function_kernel0E8A_shared;
	add.s32 	%r28, %r27, %r26;
	st.shared.f32 	[%r28], %f98;
	ld.global.nc.f32 	%f99, [%rd7+2048];
	st.shared.f32 	[%r28+64], %f99;
	ld.global.nc.f32 	%f100, [%rd7+4096];
	st.shared.f32 	[%r28+128], %f100;
	ld.global.nc.f32 	%f101, [%rd7+6144];
	st.shared.f32 	[%r28+192], %f101;
	ld.global.nc.f32 	%f102, [%rd7+8192];
	st.shared.f32 	[%r28+256], %f102;
	ld.global.nc.f32 	%f103, [%rd7+10240];
	st.shared.f32 	[%r28+320], %f103;
	ld.global.nc.f32 	%f104, [%rd7+12288];
	st.shared.f32 	[%r28+384], %f104;
	ld.global.nc.f32 	%f105, [%rd7+14336];
	st.shared.f32 	[%r28+448], %f105;
	ld.global.nc.f32 	%f106, [%rd7+16384];
	st.shared.f32 	[%r28+512], %f106;
	ld.global.nc.f32 	%f107, [%rd7+18432];
	st.shared.f32 	[%r28+576], %f107;
	ld.global.nc.f32 	%f108, [%rd7+20480];
	st.shared.f32 	[%r28+640], %f108;
	ld.global.nc.f32 	%f109, [%rd7+22528];
	st.shared.f32 	[%r28+704], %f109;
	ld.global.nc.f32 	%f110, [%rd7+24576];
	st.shared.f32 	[%r28+768], %f110;
	ld.global.nc.f32 	%f111, [%rd7+26624];
	st.shared.f32 	[%r28+832], %f111;
	ld.global.nc.f32 	%f112, [%rd7+28672];
	st.shared.f32 	[%r28+896], %f112;
	ld.global.nc.f32 	%f113, [%rd7+30720];
	st.shared.f32 	[%r28+960], %f113;
	ld.global.nc.f32 	%f114, [%rd7+32768];
	st.shared.f32 	[%r28+1024], %f114;
	ld.global.nc.f32 	%f115, [%rd7+34816];
	st.shared.f32 	[%r28+1088], %f115;
	ld.global.nc.f32 	%f116, [%rd7+36864];
	st.shared.f32 	[%r28+1152], %f116;
	ld.global.nc.f32 	%f117, [%rd7+38912];
	st.shared.f32 	[%r28+1216], %f117;
	ld.global.nc.f32 	%f118, [%rd7+40960];
	st.shared.f32 	[%r28+1280], %f118;
	ld.global.nc.f32 	%f119, [%rd7+43008];
	st.shared.f32 	[%r28+1344], %f119;
	ld.global.nc.f32 	%f120, [%rd7+45056];
	st.shared.f32 	[%r28+1408], %f120;
	ld.global.nc.f32 	%f121, [%rd7+47104];
	st.shared.f32 	[%r28+1472], %f121;
	ld.global.nc.f32 	%f122, [%rd7+49152];
	st.shared.f32 	[%r28+1536], %f122;
	ld.global.nc.f32 	%f123, [%rd7+51200];
	st.shared.f32 	[%r28+1600], %f123;
	ld.global.nc.f32 	%f124, [%rd7+53248];
	st.shared.f32 	[%r28+1664], %f124;
	ld.global.nc.f32 	%f125, [%rd7+55296];
	st.shared.f32 	[%r28+1728], %f125;
	ld.global.nc.f32 	%f126, [%rd7+57344];
	st.shared.f32 	[%r28+1792], %f126;
	ld.global.nc.f32 	%f127, [%rd7+59392];
	st.shared.f32 	[%r28+1856], %f127;
	ld.global.nc.f32 	%f128, [%rd7+61440];
	st.shared.f32 	[%r28+1920], %f128;
	ld.global.nc.f32 	%f129, [%rd7+63488];
	st.shared.f32 	[%r28+1984], %f129;
	add.s32 	%r29, %r4, %r23;
	mul.wide.u32 	%rd8, %r29, 4;
	add.s64 	%rd9, %rd2, %rd8;
	ld.global.nc.f32 	%f130, [%rd9];
	shl.b32 	%r30, %r5, 2;
	mov.u32 	%r31, _ZZ24default_function_kernel0E8B_shared;
	add.s32 	%r32, %r31, %r30;
	st.shared.f32 	[%r32], %f130;
	ld.global.nc.f32 	%f131, [%rd9+2048];
	st.shared.f32 	[%r32+64], %f131;
	ld.global.nc.f32 	%f132, [%rd9+4096];
	st.shared.f32 	[%r32+128], %f132;
	ld.global.nc.f32 	%f133, [%rd9+6144];
	st.shared.f32 	[%r32+192], %f133;
	ld.global.nc.f32 	%f134, [%rd9+8192];
	st.shared.f32 	[%r32+256], %f134;
	ld.global.nc.f32 	%f135, [%rd9+10240];
	st.shared.f32 	[%r32+320], %f135;
	ld.global.nc.f32 	%f136, [%rd9+12288];
	st.shared.f32 	[%r32+384], %f136;
	ld.global.nc.f32 	%f137, [%rd9+14336];
	st.shared.f32 	[%r32+448], %f137;
	bar.sync 	0;
	mov.b32 	%r39, 1024;
$L__BB0_2:
	add.s32 	%r33, %r7, %r39;
	ld.shared.f32 	%f138, [%r33+-1024];
	ld.shared.f32 	%f139, [%r33+-960];
	ld.shared.f32 	%f140, [%r33+-896];
	ld.shared.f32 	%f141, [%r33+-832];
	ld.shared.f32 	%f142, [%r33+-768];
	ld.shared.f32 	%f143, [%r33+-704];
	ld.shared.f32 	%f144, [%r33+-640];
	ld.shared.f32 	%f145, [%r33+-576];
	ld.shared.f32 	%f146, [%r33+-512];
	ld.shared.f32 	%f147, [%r33+-448];
	ld.shared.f32 	%f148, [%r33+-384];
	ld.shared.f32 	%f149, [%r33+-320];
	ld.shared.f32 	%f150, [%r33+-256];
	ld.shared.f32 	%f151, [%r33+-192];
	ld.shared.f32 	%f152, [%r33+-128];
	ld.shared.f32 	%f153, [%r33+-64];
	ld.shared.f32 	%f154, [%r33];
	ld.shared.f32 	%f155, [%r33+64];
	ld.shared.f32 	%f156, [%r33+128];
	ld.shared.f32 	%f157, [%r33+192];
	ld.shared.f32 	%f158, [%r33+256];
	ld.shared.f32 	%f159, [%r33+320];
	ld.shared.f32 	%f160, [%r33+384];
	ld.shared.f32 	%f161, [%r33+448];
	ld.shared.f32 	%f162, [%r33+512];
	ld.shared.f32 	%f163, [%r33+576];
	ld.shared.f32 	%f164, [%r33+640];
	ld.shared.f32 	%f165, [%r33+704];
	ld.shared.f32 	%f166, [%r33+768];
	ld.shared.f32 	%f167, [%r33+832];
	ld.shared.f32 	%f168, [%r33+896];
	ld.shared.f32 	%f169, [%r33+960];
	add.s32 	%r34, %r6, %r39;
	ld.shared.f32 	%f170, [%r34+-1024];
	fma.rn.f32 	%f203, %f170, %f138, %f203;
	fma.rn.f32 	%f204, %f170, %f139, %f204;
	fma.rn.f32 	%f205, %f170, %f140, %f205;
	fma.rn.f32 	%f206, %f170, %f141, %f206;
	fma.rn.f32 	%f207, %f170, %f142, %f207;
	fma.rn.f32 	%f208, %f170, %f143, %f208;
	fma.rn.f32 	%f209, %f170, %f144, %f209;
	fma.rn.f32 	%f210, %f170, %f145, %f210;
	fma.rn.f32 	%f211, %f170, %f146, %f211;
	fma.rn.f32 	%f212, %f170, %f147, %f212;
	fma.rn.f32 	%f213, %f170, %f148, %f213;
	fma.rn.f32 	%f214, %f170, %f149, %f214;
	fma.rn.f32 	%f215, %f170, %f150, %f215;
	fma.rn.f32 	%f216, %f170, %f151, %f216;
	fma.rn.f32 	%f217, %f170, %f152, %f217;
	fma.rn.f32 	%f218, %f170, %f153, %f218;
	fma.rn.f32 	%f219, %f170, %f154, %f219;
	fma.rn.f32 	%f220, %f170, %f155, %f220;
	fma.rn.f32 	%f221, %f170, %f156, %f221;
	fma.rn.f32 	%f222, %f170, %f157, %f222;
	fma.rn.f32 	%f223, %f170, %f158, %f223;
	fma.rn.f32 	%f224, %f170, %f159, %f224;
	fma.rn.f32 	%f225, %f170, %f160, %f225;
	fma.rn.f32 	%f226, %f170, %f161, %f226;
	fma.rn.f32 	%f227, %f170, %f162, %f227;
	fma.rn.f32 	%f228, %f170, %f163, %f228;
	fma.rn.f32 	%f229, %f170, %f164, %f229;
	fma.rn.f32 	%f230, %f170, %f165, %f230;
	fma.rn.f32 	%f231, %f170, %f166, %f231;
	fma.rn.f32 	%f232, %f170, %f167, %f232;
	fma.rn.f32 	%f233, %f170, %f168, %f233;
	fma.rn.f32 	%f234, %f170, %f169, %f234;
	add.s32 	%r39, %r39, 4;
	setp.ne.s32 	%p1, %r39, 1088;
	@%p1 bra 	$L__BB0_2;
	add.s32 	%r38, %r38, 1;
	setp.ne.s32 	%p2, %r38, 32;
	@%p2 bra 	$L__BB0_1;
	ld.param.u64 	%rd13, [default_function_kernel0_param_2];
	shl.b32 	%r35, %r3, 4;
	mad.lo.s32 	%r36, %r1, 65408, %r5;
	add.s32 	%r37, %r36, %r35;
	cvta.to.global.u64 	%rd10, %rd13;
	mul.wide.u32 	%rd11, %r37, 4;
	add.s64 	%rd12, %rd10, %rd11;
	st.global.f32 	[%rd12], %f203;
	st.global.f32 	[%rd12+8192], %f204;
	st.global.f32 	[%rd12+16384], %f205;
	st.global.f32 	[%rd12+24576], %f206;
	st.global.f32 	[%rd12+32768], %f207;
	st.global.f32 	[%rd12+40960], %f208;
	st.global.f32 	[%rd12+49152], %f209;
	st.global.f32 	[%rd12+57344], %f210;
	st.global.f32 	[%rd12+65536], %f211;
	st.global.f32 	[%rd12+73728], %f212;
	st.global.f32 	[%rd12+81920], %f213;
	st.global.f32 	[%rd12+90112], %f214;
	st.global.f32 	[%rd12+98304], %f215;
	st.global.f32 	[%rd12+106496], %f216;
	st.global.f32 	[%rd12+114688], %f217;
	st.global.f32 	[%rd12+122880], %f218;
	st.global.f32 	[%rd12+131072], %f219;
	st.global.f32 	[%rd12+139264], %f220;
	st.global.f32 	[%rd12+147456], %f221;
	st.global.f32 	[%rd12+155648], %f222;
	st.global.f32 	[%rd12+163840], %f223;
	st.global.f32 	[%rd12+172032], %f224;
	st.global.f32 	[%rd12+180224], %f225;
	st.global.f32 	[%rd12+188416], %f226;
	st.global.f32 	[%rd12+196608], %f227;
	st.global.f32 	[%rd12+204800], %f228;
	st.global.f32 	[%rd12+212992], %f229;
	st.global.f32 	[%rd12+221184], %f230;
	st.global.f32 	[%rd12+229376], %f231;
	st.global.f32 	[%rd12+237568], %f232;
	st.global.f32 	[%rd12+245760], %f233;
	st.global.f32 	[%rd12+253952], %f234;
	ret;

}


// ===== COMPILED SASS (sm_100) =====

	.target	sm_100

	.elftype	@"ET_EXEC"


//--------------------- .note.nv.tkinfo           --------------------------
	.section	.note.nv.tkinfo,"",@"SHT_NOTE"
	.sectionflags	@"SHF_NOTE_NV_TKINFO"
	.tkinfo
        /*0018*/ 	.word	0x00000002
        /*0030*/ 	.string	""
        /*0030*/ 	.string	"ptxas"
        /*0030*/ 	.string	"Cuda compilation tools, release 13.0, V13.0.88"
        /*0030*/ 	.string	"Build cuda_13.0.r13.0/compiler.36424714_0"
        /*0030*/ 	.string	"-arch sm_100 -m 64 "



//--------------------- .note.nv.cuinfo           --------------------------
	.section	.note.nv.cuinfo,"",@"SHT_NOTE"
	.sectionflags	@"SHF_NOTE_NV_CUINFO"
        /*0018*/ 	.short	0x0002
        /*001a*/ 	.short	0x0064
        /*001c*/ 	.short	0x0082
	.zero		2


//--------------------- .nv.info                  --------------------------
	.section	.nv.info,"",@"SHT_CUDA_INFO"
	.align	4


	//----- nvinfo : EIATTR_REGCOUNT
	.align		4
        /*0000*/ 	.byte	0x04, 0x2f
        /*0002*/ 	.short	(.L_1 - .L_0)
	.align		4
.L_0:
        /*0004*/ 	.word	index@(default_function_kernel0)
        /*0008*/ 	.word	0x00000038


	//----- nvinfo : EIATTR_FRAME_SIZE
	.align		4
.L_1:
        /*000c*/ 	.byte	0x04, 0x11
        /*000e*/ 	.short	(.L_3 - .L_2)
	.align		4
.L_2:
        /*0010*/ 	.word	index@(default_function_kernel0)
        /*0014*/ 	.word	0x00000000


	//----- nvinfo : EIATTR_MIN_STACK_SIZE
	.align		4
.L_3:
        /*0018*/ 	.byte	0x04, 0x12
        /*001a*/ 	.short	(.L_5 - .L_4)
	.align		4
.L_4:
        /*001c*/ 	.word	index@(default_function_kernel0)
        /*0020*/ 	.word	0x00000000
.L_5:


//--------------------- .nv.compat                --------------------------
	.section	.nv.compat,"",@"SHT_CUDA_COMPAT_INFO"
	.align	4
        /*0000*/ 	.byte	0x02, 0x09, 0x00, 0x00, 0x02, 0x02, 0x01, 0x00, 0x02, 0x05, 0x05, 0x00, 0x03, 0x07, 0x01, 0x01
        /*0010*/ 	.byte	0x02, 0x03, 0x00, 0x00, 0x02, 0x06, 0x01, 0x00, 0x04, 0x0b, 0x08, 0x00, 0x09, 0x00, 0x00, 0x00
        /*0020*/ 	.byte	0x00, 0x00, 0x00, 0x00


//--------------------- .nv.info.default_function_kernel0 --------------------------
	.section	.nv.info.default_function_kernel0,"",@"SHT_CUDA_INFO"
	.sectionflags	@""
	.align	4


	//----- nvinfo : EIATTR_CUDA_API_VERSION
	.align		4
        /*0000*/ 	.byte	0x04, 0x37
        /*0002*/ 	.short	(.L_7 - .L_6)
.L_6:
        /*0004*/ 	.word	0x00000082


	//----- nvinfo : EIATTR_KPARAM_INFO
	.align		4
.L_7:
        /*0008*/ 	.byte	0x04, 0x17
        /*000a*/ 	.short	(.L_9 - .L_8)
.L_8:
        /*000c*/ 	.word	0x00000000
        /*0010*/ 	.short	0x0002
        /*0012*/ 	.short	0x0010
        /*0014*/ 	.byte	0x00, 0xf5, 0x21, 0x00


	//----- nvinfo : EIATTR_KPARAM_INFO
	.align		4
.L_9:
        /*0018*/ 	.byte	0x04, 0x17
        /*001a*/ 	.short	(.L_11 - .L_10)
.L_10:
        /*001c*/ 	.word	0x00000000
        /*0020*/ 	.short	0x0001
        /*0022*/ 	.short	0x0008
        /*0024*/ 	.byte	0x00, 0xf5, 0x21, 0x00


	//----- nvinfo : EIATTR_KPARAM_INFO
	.align		4
.L_11:
        /*0028*/ 	.byte	0x04, 0x17
        /*002a*/ 	.short	(.L_13 - .L_12)
.L_12:
        /*002c*/ 	.word	0x00000000
        /*0030*/ 	.short	0x0000
        /*0032*/ 	.short	0x0000
        /*0034*/ 	.byte	0x00, 0xf5, 0x21, 0x00


	//----- nvinfo : EIATTR_SPARSE_MMA_MASK
	.align		4
.L_13:
        /*0038*/ 	.byte	0x03, 0x50
        /*003a*/ 	.short	0x0000


	//----- nvinfo : EIATTR_MAXREG_COUNT
	.align		4
        /*003c*/ 	.byte	0x03, 0x1b
        /*003e*/ 	.short	0x00ff


	//----- nvinfo : EIATTR_NUM_BARRIERS
	.align		4
        /*0040*/ 	.byte	0x02, 0x4c
        /*0042*/ 	.byte	0x01
	.zero		1


	//----- nvinfo : EIATTR_MERCURY_ISA_VERSION
	.align		4
        /*0044*/ 	.byte	0x03, 0x5f
        /*0046*/ 	.short	0x0101


	//----- nvinfo : EIATTR_VRC_CTA_INIT_COUNT
	.align		4
        /*0048*/ 	.byte	0x02, 0x4a
	.zero		1
	.zero		1


	//----- nvinfo : EIATTR_EXIT_INSTR_OFFSETS
	.align		4
        /*004c*/ 	.byte	0x04, 0x1c
        /*004e*/ 	.short	(.L_15 - .L_14)


	//   ....[0]....
.L_14:
        /*0050*/ 	.word	0x00000f70


	//----- nvinfo : EIATTR_CBANK_PARAM_SIZE
	.align		4
.L_15:
        /*0054*/ 	.byte	0x03, 0x19
        /*0056*/ 	.short	0x0018


	//----- nvinfo : EIATTR_PARAM_CBANK
	.align		4
        /*0058*/ 	.byte	0x04, 0x0a
        /*005a*/ 	.short	(.L_17 - .L_16)
	.align		4
.L_16:
        /*005c*/ 	.word	index@(.nv.constant0.default_function_kernel0)
        /*0060*/ 	.short	0x0380
        /*0062*/ 	.short	0x0018


	//----- nvinfo : EIATTR_SW_WAR
	.align		4
.L_17:
        /*0064*/ 	.byte	0x04, 0x36
        /*0066*/ 	.short	(.L_19 - .L_18)
.L_18:
        /*0068*/ 	.word	0x00000008
.L_19:


//--------------------- .nv.callgraph             --------------------------
	.section	.nv.callgraph,"",@"SHT_CUDA_CALLGRAPH"
	.align	4
	.sectionentsize	8
	.align		4
        /*0000*/ 	.word	0x00000000
	.align		4
        /*0004*/ 	.word	0xffffffff
	.align		4
        /*0008*/ 	.word	0x00000000
	.align		4
        /*000c*/ 	.word	0xfffffffe
	.align		4
        /*0010*/ 	.word	0x00000000
	.align		4
        /*0014*/ 	.word	0xfffffffd
	.align		4
        /*0018*/ 	.word	0x00000000
	.align		4
        /*001c*/ 	.word	0xfffffffc


//--------------------- .text.default_function_kernel0 --------------------------
	.section	.text.default_function_kernel0,"ax",@progbits
	.align	128
        .global         default_function_kernel0
        .type           default_function_kernel0,@function
        .size           default_function_kernel0,(.L_x_3 - default_function_kernel0)
        .other          default_function_kernel0,@"STO_CUDA_ENTRY STV_DEFAULT"
default_function_kernel0:
.text.default_function_kernel0:
[----:B------:R-:W-:Y:S01]  /*0000*/  LDC R1, c[0x0][0x37c] ;  /* 0x0000df00ff017b82 */ /* 0x000fe20000000800 */
[----:B------:R-:W0:Y:S07]  /*0010*/  S2R R20, SR_TID.Y ;  /* 0x0000000000147919 */ /* 0x000e2e0000002200 */
[----:B------:R-:W1:Y:S01]  /*0020*/  S2UR UR6, SR_CgaCtaId ;  /* 0x00000000000679c3 */ /* 0x000e620000008800 */
[----:B------:R-:W-:Y:S01]  /*0030*/  UMOV UR4, 0x400 ;  /* 0x0000040000047882 */ /* 0x000fe20000000000 */
[----:B------:R-:W-:Y:S01]  /*0040*/  HFMA2 R21, -RZ, RZ, 0, 0 ;  /* 0x00000000ff157431 */ /* 0x000fe200000001ff */
[----:B------:R-:W2:Y:S01]  /*0050*/  S2R R5, SR_TID.X ;  /* 0x0000000000057919 */ /* 0x000ea20000002100 */
[----:B------:R-:W-:Y:S01]  /*0060*/  UIADD3 UR5, UPT, UPT, UR4, 0x1000, URZ ;  /* 0x0000100004057890 */ /* 0x000fe2000fffe0ff */
[----:B------:R-:W-:Y:S01]  /*0070*/  HFMA2 R25, -RZ, RZ, 0, 0 ;  /* 0x00000000ff197431 */ /* 0x000fe200000001ff */
[----:B------:R-:W-:Y:S01]  /*0080*/  CS2R R34, SRZ ;  /* 0x0000000000227805 */ /* 0x000fe2000001ff00 */
[----:B------:R-:W3:Y:S01]  /*0090*/  S2R R22, SR_CTAID.X ;  /* 0x0000000000167919 */ /* 0x000ee20000002500 */
[----:B------:R-:W-:Y:S01]  /*00a0*/  HFMA2 R29, -RZ, RZ, 0, 0 ;  /* 0x00000000ff1d7431 */ /* 0x000fe200000001ff */
[----:B------:R-:W-:Y:S01]  /*00b0*/  CS2R R6, SRZ ;  /* 0x0000000000067805 */ /* 0x000fe2000001ff00 */
        /* <DEDUP_REMOVED lines=11> */
[----:B------:R-:W-:-:S02]  /*0170*/  CS2R R18, SRZ ;  /* 0x0000000000127805 */ /* 0x000fc4000001ff00 */
[----:B------:R-:W-:Y:S01]  /*0180*/  MOV R23, RZ ;  /* 0x000000ff00177202 */ /* 0x000fe20000000f00 */
[----:B------:R-:W4:Y:S01]  /*0190*/  LDCU.64 UR8, c[0x0][0x358] ;  /* 0x00006b00ff0877ac */ /* 0x000f220008000a00 */
[----:B------:R-:W-:Y:S02]  /*01a0*/  MOV R27, RZ ;  /* 0x000000ff001b7202 */ /* 0x000fe40000000f00 */
[----:B------:R-:W-:Y:S01]  /*01b0*/  MOV R31, RZ ;  /* 0x000000ff001f7202 */ /* 0x000fe20000000f00 */
[----:B-1----:R-:W-:Y:S01]  /*01c0*/  ULEA UR4, UR6, UR4, 0x18 ;  /* 0x0000000406047291 */ /* 0x002fe2000f8ec0ff */
[----:B------:R-:W-:Y:S01]  /*01d0*/  MOV R37, RZ ;  /* 0x000000ff00257202 */ /* 0x000fe20000000f00 */
[----:B------:R-:W-:Y:S01]  /*01e0*/  ULEA UR5, UR6, UR5, 0x18 ;  /* 0x0000000506057291 */ /* 0x000fe2000f8ec0ff */
[----:B------:R-:W-:Y:S02]  /*01f0*/  MOV R41, RZ ;  /* 0x000000ff00297202 */ /* 0x000fe40000000f00 */
[----:B0-----:R-:W-:-:S02]  /*0200*/  SHF.L.U32 R28, R20, 0xe, RZ ;  /* 0x0000000e141c7819 */ /* 0x001fc400000006ff */
[----:B------:R-:W-:Y:S02]  /*0210*/  MOV R45, RZ ;  /* 0x000000ff002d7202 */ /* 0x000fe40000000f00 */
[----:B--2---:R-:W-:Y:S02]  /*0220*/  LOP3.LUT R28, R28, R5, RZ, 0xfc, !PT ;  /* 0x000000051c1c7212 */ /* 0x004fe400078efcff */
[----:B------:R-:W-:Y:S02]  /*0230*/  MOV R49, RZ ;  /* 0x000000ff00317202 */ /* 0x000fe40000000f00 */
[----:B------:R-:W-:Y:S01]  /*0240*/  MOV R53, RZ ;  /* 0x000000ff00357202 */ /* 0x000fe20000000f00 */
[C---:B------:R-:W-:Y:S01]  /*0250*/  IMAD R3, R20.reuse, -0x3e00, R28 ;  /* 0xffffc20014037824 */ /* 0x040fe200078e021c */
[C---:B------:R-:W-:Y:S02]  /*0260*/  LEA R30, R20.reuse, UR4, 0xb ;  /* 0x00000004141e7c11 */ /* 0x040fe4000f8e58ff */
[----:B------:R-:W-:Y:S01]  /*0270*/  LEA R32, R5, UR5, 0x6 ;  /* 0x0000000505207c11 */ /* 0x000fe2000f8e30ff */
[----:B------:R-:W-:-:S04]  /*0280*/  IMAD R3, R20, 0xe00, R3 ;  /* 0x00000e0014037824 */ /* 0x000fc800078e0203 */
[----:B------:R-:W-:Y:S01]  /*0290*/  IMAD R24, R20, -0xf80, R3 ;  /* 0xfffff08014187824 */ /* 0x000fe200078e0203 */
[----:B---34-:R-:W-:-:S07]  /*02a0*/  LEA R26, R22, R3, 0xd ;  /* 0x00000003161a7211 */ /* 0x018fce00078e68ff */
.L_x_1:
[----:B------:R-:W0:Y:S01]  /*02b0*/  LDC.64 R2, c[0x0][0x380] ;  /* 0x0000e000ff027b82 */ /* 0x000e220000000a00 */
[----:B------:R-:W-:-:S05]  /*02c0*/  LEA R5, R34, R28, 0x4 ;  /* 0x0000001c22057211 */ /* 0x000fca00078e20ff */
[----:B0-----:R-:W-:-:S05]  /*02d0*/  IMAD.WIDE.U32 R2, R5, 0x4, R2 ;  /* 0x0000000405027825 */ /* 0x001fca00078e0002 */
[----:B------:R-:W2:Y:S04]  /*02e0*/  LDG.E.CONSTANT R5, desc[UR8][R2.64+0x1000] ;  /* 0x0010000802057981 */ /* 0x000ea8000c1e9900 */
[----:B------:R-:W3:Y:S01]  /*02f0*/  LDG.E.CONSTANT R38, desc[UR8][R2.64+0x3000] ;  /* 0x0030000802267981 */ /* 0x000ee2000c1e9900 */
[----:B------:R-:W0:Y:S01]  /*0300*/  S2UR UR5, SR_CgaCtaId ;  /* 0x00000000000579c3 */ /* 0x000e220000008800 */
[----:B------:R-:W-:Y:S01]  /*0310*/  UMOV UR4, 0x400 ;  /* 0x0000040000047882 */ /* 0x000fe20000000000 */
[----:B------:R-:W-:Y:S01]  /*0320*/  IMAD R36, R20, -0x3e00, R28 ;  /* 0xffffc20014247824 */ /* 0x000fe200078e021c */
[----:B------:R-:W4:Y:S04]  /*0330*/  LDG.E.CONSTANT R4, desc[UR8][R2.64+0x2800] ;  /* 0x0028000802047981 */ /* 0x000f28000c1e9900 */
[----:B------:R-:W5:Y:S04]  /*0340*/  LDG.E.CONSTANT R44, desc[UR8][R2.64+0x2000] ;  /* 0x00200008022c7981 */ /* 0x000f68000c1e9900 */
[----:B------:R-:W5:Y:S04]  /*0350*/  LDG.E.CONSTANT R48, desc[UR8][R2.64] ;  /* 0x0000000802307981 */ /* 0x000f68000c1e9900 */
[----:B------:R-:W5:Y:S04]  /*0360*/  LDG.E.CONSTANT R50, desc[UR8][R2.64+0x800] ;  /* 0x0008000802327981 */ /* 0x000f68000c1e9900 */
[----:B------:R-:W5:Y:S04]  /*0370*/  LDG.E.CONSTANT R46, desc[UR8][R2.64+0x1800] ;  /* 0x00180008022e7981 */ /* 0x000f68000c1e9900 */
[----:B------:R-:W5:Y:S01]  /*0380*/  LDG.E.CONSTANT R40, desc[UR8][R2.64+0x3800] ;  /* 0x0038000802287981 */ /* 0x000f62000c1e9900 */
[----:B0-----:R-:W-:-:S03]  /*0390*/  ULEA UR6, UR5, UR4, 0x18 ;  /* 0x0000000405067291 */ /* 0x001fc6000f8ec0ff */
[----:B------:R-:W5:Y:S03]  /*03a0*/  LDG.E.CONSTANT R42, desc[UR8][R2.64+0x4800] ;  /* 0x00480008022a7981 */ /* 0x000f66000c1e9900 */
[----:B------:R-:W-:Y:S01]  /*03b0*/  LEA R36, R36, UR6, 0x2 ;  /* 0x0000000624247c11 */ /* 0x000fe2000f8e10ff */
[----:B------:R-:W-:Y:S06]  /*03c0*/  BAR.SYNC.DEFER_BLOCKING 0x0 ;  /* 0x0000000000007b1d */ /* 0x000fec0000010000 */
[----:B------:R-:W5:Y:S04]  /*03d0*/  LDG.E.CONSTANT R52, desc[UR8][R2.64+0x5000] ;  /* 0x0050000802347981 */ /* 0x000f68000c1e9900 */
[----:B--2---:R0:W-:Y:S04]  /*03e0*/  STS [R36+0x80], R5 ;  /* 0x0000800524007388 */ /* 0x0041e80000000800 */
[----:B0-----:R-:W2:Y:S04]  /*03f0*/  LDG.E.CONSTANT R5, desc[UR8][R2.64+0x4000] ;  /* 0x0040000802057981 */ /* 0x001ea8000c1e9900 */
[----:B---3--:R0:W-:Y:S04]  /*0400*/  STS [R36+0x180], R38 ;  /* 0x0001802624007388 */ /* 0x0081e80000000800 */
[----:B0-----:R-:W3:Y:S04]  /*0410*/  LDG.E.CONSTANT R38, desc[UR8][R2.64+0x6800] ;  /* 0x0068000802267981 */ /* 0x001ee8000c1e9900 */
[----:B----4-:R0:W-:Y:S04]  /*0420*/  STS [R36+0x140], R4 ;  /* 0x0001400424007388 */ /* 0x0101e80000000800 */
[----:B0-----:R-:W4:Y:S04]  /*0430*/  LDG.E.CONSTANT R4, desc[UR8][R2.64+0x5800] ;  /* 0x0058000802047981 */ /* 0x001f28000c1e9900 */
[----:B-----5:R0:W-:Y:S04]  /*0440*/  STS [R36+0x100], R44 ;  /* 0x0001002c24007388 */ /* 0x0201e80000000800 */
[----:B0-----:R-:W5:Y:S04]  /*0450*/  LDG.E.CONSTANT R44, desc[UR8][R2.64+0x8800] ;  /* 0x00880008022c7981 */ /* 0x001f68000c1e9900 */
[----:B------:R-:W-:Y:S04]  /*0460*/  STS [R36], R48 ;  /* 0x0000003024007388 */ /* 0x000fe80000000800 */
[----:B------:R0:W-:Y:S04]  /*0470*/  STS [R36+0x40], R50 ;  /* 0x0000403224007388 */ /* 0x0001e80000000800 */
[----:B------:R1:W-:Y:S04]  /*0480*/  STS [R36+0xc0], R46 ;  /* 0x0000c02e24007388 */ /* 0x0003e80000000800 */
[----:B------:R-:W-:Y:S04]  /*0490*/  STS [R36+0x1c0], R40 ;  /* 0x0001c02824007388 */ /* 0x000fe80000000800 */
[----:B------:R1:W-:Y:S04]  /*04a0*/  STS [R36+0x240], R42 ;  /* 0x0002402a24007388 */ /* 0x0003e80000000800 */
[----:B0-----:R-:W5:Y:S04]  /*04b0*/  LDG.E.CONSTANT R50, desc[UR8][R2.64+0x6000] ;  /* 0x0060000802327981 */ /* 0x001f68000c1e9900 */
[----:B-1----:R-:W5:Y:S04]  /*04c0*/  LDG.E.CONSTANT R46, desc[UR8][R2.64+0x7000] ;  /* 0x00700008022e7981 */ /* 0x002f68000c1e9900 */
[----:B------:R-:W5:Y:S04]  /*04d0*/  LDG.E.CONSTANT R48, desc[UR8][R2.64+0x7800] ;  /* 0x0078000802307981 */ /* 0x000f68000c1e9900 */
[----:B------:R-:W5:Y:S04]  /*04e0*/  LDG.E.CONSTANT R42, desc[UR8][R2.64+0x9000] ;  /* 0x00900008022a7981 */ /* 0x000f68000c1e9900 */
        /* <DEDUP_REMOVED lines=9> */
[----:B------:R0:W-:Y:S04]  /*0580*/  STS [R36+0x280], R52 ;  /* 0x0002803424007388 */ /* 0x0001e80000000800 */
[----:B------:R1:W-:Y:S04]  /*0590*/  STS [R36+0x300], R50 ;  /* 0x0003003224007388 */ /* 0x0003e80000000800 */
[----:B------:R1:W-:Y:S04]  /*05a0*/  STS [R36+0x380], R46 ;  /* 0x0003802e24007388 */ /* 0x0003e80000000800 */
[----:B------:R1:W-:Y:S04]  /*05b0*/  STS [R36+0x3c0], R48 ;  /* 0x0003c03024007388 */ /* 0x0003e80000000800 */
[----:B0-----:R-:W5:Y:S04]  /*05c0*/  LDG.E.CONSTANT R52, desc[UR8][R2.64+0xa800] ;  /* 0x00a8000802347981 */ /* 0x001f68000c1e9900 */
[----:B------:R-:W-:Y:S04]  /*05d0*/  STS [R36+0x480], R42 ;  /* 0x0004802a24007388 */ /* 0x000fe80000000800 */
[----:B------:R0:W-:Y:S04]  /*05e0*/  STS [R36+0x500], R40 ;  /* 0x0005002824007388 */ /* 0x0001e80000000800 */
[----:B-1----:R-:W5:Y:S04]  /*05f0*/  LDG.E.CONSTANT R50, desc[UR8][R2.64+0xc000] ;  /* 0x00c0000802327981 */ /* 0x002f68000c1e9900 */
[----:B------:R-:W5:Y:S04]  /*0600*/  LDG.E.CONSTANT R46, desc[UR8][R2.64+0xd000] ;  /* 0x00d00008022e7981 */ /* 0x000f68000c1e9900 */
[----:B------:R-:W5:Y:S04]  /*0610*/  LDG.E.CONSTANT R48, desc[UR8][R2.64+0xd800] ;  /* 0x00d8000802307981 */ /* 0x000f68000c1e9900 */
[----:B0-----:R-:W5:Y:S04]  /*0620*/  LDG.E.CONSTANT R40, desc[UR8][R2.64+0xe800] ;  /* 0x00e8000802287981 */ /* 0x001f68000c1e9900 */
[----:B------:R-:W5:Y:S04]  /*0630*/  LDG.E.CONSTANT R42, desc[UR8][R2.64+0xf000] ;  /* 0x00f00008022a7981 */ /* 0x000f68000c1e9900 */
[----:B--2---:R0:W-:Y:S04]  /*0640*/  STS [R36+0x400], R5 ;  /* 0x0004000524007388 */ /* 0x0041e80000000800 */
[----:B0-----:R-:W2:Y:S04]  /*0650*/  LDG.E.CONSTANT R5, desc[UR8][R2.64+0xb000] ;  /* 0x00b0000802057981 */ /* 0x001ea8000c1e9900 */
[----:B---3--:R0:W-:Y:S04]  /*0660*/  STS [R36+0x4c0], R38 ;  /* 0x0004c02624007388 */ /* 0x0081e80000000800 */
[----:B0-----:R-:W3:Y:S04]  /*0670*/  LDG.E.CONSTANT R38, desc[UR8][R2.64+0xe000] ;  /* 0x00e0000802267981 */ /* 0x001ee8000c1e9900 */
[----:B----4-:R-:W-:Y:S04]  /*0680*/  STS [R36+0x5c0], R4 ;  /* 0x0005c00424007388 */ /* 0x010fe80000000800 */
[----:B-----5:R0:W-:Y:S02]  /*0690*/  STS [R36+0x640], R44 ;  /* 0x0006402c24007388 */ /* 0x0201e40000000800 */
[----:B0-----:R-:W-:-:S02]  /*06a0*/  LEA R44, R34, R26, 0x4 ;  /* 0x0000001a222c7211 */ /* 0x001fc400078e20ff */
[----:B------:R0:W-:Y:S04]  /*06b0*/  STS [R36+0x540], R52 ;  /* 0x0005403424007388 */ /* 0x0001e80000000800 */
[----:B0-----:R-:W4:Y:S04]  /*06c0*/  LDG.E.CONSTANT R52, desc[UR8][R2.64+0xf800] ;  /* 0x00f8000802347981 */ /* 0x001f28000c1e9900 */
[----:B------:R-:W-:Y:S04]  /*06d0*/  STS [R36+0x600], R50 ;  /* 0x0006003224007388 */ /* 0x000fe80000000800 */
[----:B------:R-:W-:Y:S04]  /*06e0*/  STS [R36+0x680], R46 ;  /* 0x0006802e24007388 */ /* 0x000fe80000000800 */
[----:B------:R-:W-:Y:S04]  /*06f0*/  STS [R36+0x6c0], R48 ;  /* 0x0006c03024007388 */ /* 0x000fe80000000800 */
[----:B------:R-:W-:Y:S04]  /*0700*/  STS [R36+0x740], R40 ;  /* 0x0007402824007388 */ /* 0x000fe80000000800 */
[----:B------:R-:W-:Y:S04]  /*0710*/  STS [R36+0x780], R42 ;  /* 0x0007802a24007388 */ /* 0x000fe80000000800 */
[----:B--2---:R0:W-:Y:S02]  /*0720*/  STS [R36+0x580], R5 ;  /* 0x0005800524007388 */ /* 0x0041e40000000800 */
[----:B0-----:R-:W0:Y:S02]  /*0730*/  LDC.64 R4, c[0x0][0x388] ;  /* 0x0000e200ff047b82 */ /* 0x001e240000000a00 */
[----:B---3--:R1:W-:Y:S01]  /*0740*/  STS [R36+0x700], R38 ;  /* 0x0007002624007388 */ /* 0x0083e20000000800 */
[----:B0-----:R-:W-:-:S05]  /*0750*/  IMAD.WIDE.U32 R4, R44, 0x4, R4 ;  /* 0x000000042c047825 */ /* 0x001fca00078e0004 */
[----:B------:R-:W2:Y:S04]  /*0760*/  LDG.E.CONSTANT R2, desc[UR8][R4.64] ;  /* 0x0000000804027981 */ /* 0x000ea8000c1e9900 */
[----:B------:R-:W3:Y:S04]  /*0770*/  LDG.E.CONSTANT R50, desc[UR8][R4.64+0x800] ;  /* 0x0008000804327981 */ /* 0x000ee8000c1e9900 */
[----:B------:R-:W5:Y:S04]  /*0780*/  LDG.E.CONSTANT R44, desc[UR8][R4.64+0x1000] ;  /* 0x00100008042c7981 */ /* 0x000f68000c1e9900 */
[----:B------:R-:W5:Y:S04]  /*0790*/  LDG.E.CONSTANT R46, desc[UR8][R4.64+0x1800] ;  /* 0x00180008042e7981 */ /* 0x000f68000c1e9900 */
[----:B------:R-:W5:Y:S04]  /*07a0*/  LDG.E.CONSTANT R48, desc[UR8][R4.64+0x2000] ;  /* 0x0020000804307981 */ /* 0x000f68000c1e9900 */
[----:B-1----:R-:W5:Y:S04]  /*07b0*/  LDG.E.CONSTANT R38, desc[UR8][R4.64+0x2800] ;  /* 0x0028000804267981 */ /* 0x002f68000c1e9900 */
[----:B------:R-:W5:Y:S04]  /*07c0*/  LDG.E.CONSTANT R40, desc[UR8][R4.64+0x3000] ;  /* 0x0030000804287981 */ /* 0x000f68000c1e9900 */
[----:B------:R-:W5:Y:S01]  /*07d0*/  LDG.E.CONSTANT R42, desc[UR8][R4.64+0x3800] ;  /* 0x00380008042a7981 */ /* 0x000f62000c1e9900 */
[----:B------:R-:W-:-:S04]  /*07e0*/  UIADD3 UR4, UPT, UPT, UR4, 0x1000, URZ ;  /* 0x0000100004047890 */ /* 0x000fc8000fffe0ff */
[----:B------:R-:W-:Y:S01]  /*07f0*/  ULEA UR4, UR5, UR4, 0x18 ;  /* 0x0000000405047291 */ /* 0x000fe2000f8ec0ff */
[----:B----4-:R0:W-:Y:S05]  /*0800*/  STS [R36+0x7c0], R52 ;  /* 0x0007c03424007388 */ /* 0x0101ea0000000800 */
[----:B------:R-:W-:Y:S02]  /*0810*/  LEA R3, R24, UR4, 0x2 ;  /* 0x0000000418037c11 */ /* 0x000fe4000f8e10ff */
[----:B------:R-:W-:Y:S01]  /*0820*/  IADD3 R34, PT, PT, R34, 0x1, RZ ;  /* 0x0000000122227810 */ /* 0x000fe20007ffe0ff */
[----:B------:R-:W-:-:S03]  /*0830*/  UMOV UR4, 0x400 ;  /* 0x0000040000047882 */ /* 0x000fc60000000000 */
[----:B------:R-:W-:Y:S01]  /*0840*/  ISETP.NE.AND P0, PT, R34, 0x20, PT ;  /* 0x000000202200780c */ /* 0x000fe20003f05270 */
[----:B--2---:R0:W-:Y:S04]  /*0850*/  STS [R3], R2 ;  /* 0x0000000203007388 */ /* 0x0041e80000000800 */
[----:B---3--:R0:W-:Y:S04]  /*0860*/  STS [R3+0x40], R50 ;  /* 0x0000403203007388 */ /* 0x0081e80000000800 */
[----:B-----5:R0:W-:Y:S04]  /*0870*/  STS [R3+0x80], R44 ;  /* 0x0000802c03007388 */ /* 0x0201e80000000800 */
[----:B------:R0:W-:Y:S04]  /*0880*/  STS [R3+0xc0], R46 ;  /* 0x0000c02e03007388 */ /* 0x0001e80000000800 */
[----:B------:R0:W-:Y:S04]  /*0890*/  STS [R3+0x100], R48 ;  /* 0x0001003003007388 */ /* 0x0001e80000000800 */
[----:B------:R0:W-:Y:S04]  /*08a0*/  STS [R3+0x140], R38 ;  /* 0x0001402603007388 */ /* 0x0001e80000000800 */
[----:B------:R0:W-:Y:S04]  /*08b0*/  STS [R3+0x180], R40 ;  /* 0x0001802803007388 */ /* 0x0001e80000000800 */
[----:B------:R0:W-:Y:S01]  /*08c0*/  STS [R3+0x1c0], R42 ;  /* 0x0001c02a03007388 */ /* 0x0001e20000000800 */
[----:B------:R-:W-:Y:S06]  /*08d0*/  BAR.SYNC.DEFER_BLOCKING 0x0 ;  /* 0x0000000000007b1d */ /* 0x000fec0000010000 */
.L_x_0:
[----:B0-----:R-:W-:Y:S04]  /*08e0*/  LDS R36, [R30+UR4+-0x400] ;  /* 0xfffc00041e247984 */ /* 0x001fe80008000800 */
[----:B------:R-:W0:Y:S04]  /*08f0*/  LDS R2, [R32+UR4+-0x400] ;  /* 0xfffc000420027984 */ /* 0x000e280008000800 */
[----:B------:R-:W1:Y:S04]  /*0900*/  LDS R38, [R30+UR4+-0x3c0] ;  /* 0xfffc40041e267984 */ /* 0x000e680008000800 */
[----:B------:R-:W2:Y:S04]  /*0910*/  LDS R40, [R30+UR4+-0x380] ;  /* 0xfffc80041e287984 */ /* 0x000ea80008000800 */
[----:B------:R-:W3:Y:S04]  /*0920*/  LDS R42, [R30+UR4+-0x340] ;  /* 0xfffcc0041e2a7984 */ /* 0x000ee80008000800 */
[----:B------:R-:W4:Y:S04]  /*0930*/  LDS R4, [R30+UR4+-0x300] ;  /* 0xfffd00041e047984 */ /* 0x000f280008000800 */
[----:B------:R-:W5:Y:S04]  /*0940*/  LDS R44, [R30+UR4+-0x1c0] ;  /* 0xfffe40041e2c7984 */ /* 0x000f680008000800 */
[----:B------:R-:W5:Y:S04]  /*0950*/  LDS R46, [R30+UR4+-0x180] ;  /* 0xfffe80041e2e7984 */ /* 0x000f680008000800 */
[----:B------:R-:W5:Y:S04]  /*0960*/  LDS R48, [R30+UR4+-0x140] ;  /* 0xfffec0041e307984 */ /* 0x000f680008000800 */
[----:B------:R-:W5:Y:S04]  /*0970*/  LDS R50, [R30+UR4+-0x100] ;  /* 0xffff00041e327984 */ /* 0x000f680008000800 */
[----:B------:R-:W5:Y:S01]  /*0980*/  LDS R3, [R30+UR4+0x200] ;  /* 0x000200041e037984 */ /* 0x000f620008000800 */
[----:B0-----:R-:W-:-:S03]  /*0990*/  FFMA R7, R36, R2, R7 ;  /* 0x0000000224077223 */ /* 0x001fc60000000007 */
[----:B------:R-:W0:Y:S01]  /*09a0*/  LDS R5, [R30+UR4+0x240] ;  /* 0x000240041e057984 */ /* 0x000e220008000800 */
[----:B-1----:R-:W-:-:S03]  /*09b0*/  FFMA R9, R38, R2, R9 ;  /* 0x0000000226097223 */ /* 0x002fc60000000009 */
[----:B------:R-:W1:Y:S01]  /*09c0*/  LDS R36, [R30+UR4+-0x2c0] ;  /* 0xfffd40041e247984 */ /* 0x000e620008000800 */
[----:B--2---:R-:W-:-:S03]  /*09d0*/  FFMA R11, R40, R2, R11 ;  /* 0x00000002280b7223 */ /* 0x004fc6000000000b */
[----:B------:R-:W2:Y:S01]  /*09e0*/  LDS R38, [R30+UR4+-0x280] ;  /* 0xfffd80041e267984 */ /* 0x000ea20008000800 */
[----:B---3--:R-:W-:-:S03]  /*09f0*/  FFMA R13, R42, R2, R13 ;  /* 0x000000022a0d7223 */ /* 0x008fc6000000000d */
[----:B------:R-:W3:Y:S01]  /*0a00*/  LDS R40, [R30+UR4+-0x240] ;  /* 0xfffdc0041e287984 */ /* 0x000ee20008000800 */
[----:B----4-:R-:W-:-:S03]  /*0a10*/  FFMA R15, R4, R2, R15 ;  /* 0x00000002040f7223 */ /* 0x010fc6000000000f */
[----:B------:R-:W4:Y:S01]  /*0a20*/  LDS R42, [R30+UR4+-0x200] ;  /* 0xfffe00041e2a7984 */ /* 0x000f220008000800 */
[----:B-----5:R-:W-:-:S03]  /*0a30*/  FFMA R25, R44, R2, R25 ;  /* 0x000000022c197223 */ /* 0x020fc60000000019 */
[----:B------:R-:W5:Y:S01]  /*0a40*/  LDS R4, [R30+UR4+-0xc0] ;  /* 0xffff40041e047984 */ /* 0x000f620008000800 */
[----:B------:R-:W-:-:S03]  /*0a50*/  FFMA R27, R46, R2, R27 ;  /* 0x000000022e1b7223 */ /* 0x000fc6000000001b */
[----:B------:R-:W5:Y:S01]  /*0a60*/  LDS R44, [R30+UR4+0x80] ;  /* 0x000080041e2c7984 */ /* 0x000f620008000800 */
[----:B------:R-:W-:-:S03]  /*0a70*/  FFMA R29, R48, R2, R29 ;  /* 0x00000002301d7223 */ /* 0x000fc6000000001d */
[----:B------:R-:W5:Y:S01]  /*0a80*/  LDS R46, [R30+UR4+0xc0] ;  /* 0x0000c0041e2e7984 */ /* 0x000f620008000800 */
[----:B------:R-:W-:-:S03]  /*0a90*/  FFMA R31, R50, R2, R31 ;  /* 0x00000002321f7223 */ /* 0x000fc6000000001f */
[----:B------:R-:W5:Y:S01]  /*0aa0*/  LDS R48, [R30+UR4+0x100] ;  /* 0x000100041e307984 */ /* 0x000f620008000800 */
[----:B------:R-:W-:-:S03]  /*0ab0*/  FFMA R0, R3, R2, R0 ;  /* 0x0000000203007223 */ /* 0x000fc60000000000 */
[----:B------:R-:W5:Y:S01]  /*0ac0*/  LDS R50, [R30+UR4+0x140] ;  /* 0x000140041e327984 */ /* 0x000f620008000800 */
[-C--:B0-----:R-:W-:Y:S01]  /*0ad0*/  FFMA R6, R5, R2.reuse, R6 ;  /* 0x0000000205067223 */ /* 0x081fe20000000006 */
[-C--:B-1----:R-:W-:Y:S02]  /*0ae0*/  FFMA R17, R36, R2.reuse, R17 ;  /* 0x0000000224117223 */ /* 0x082fe40000000011 */
[----:B------:R-:W0:Y:S01]  /*0af0*/  LDS R36, [R30+UR4+-0x80] ;  /* 0xffff80041e247984 */ /* 0x000e220008000800 */
[----:B--2---:R-:W-:-:S03]  /*0b00*/  FFMA R19, R38, R2, R19 ;  /* 0x0000000226137223 */ /* 0x004fc60000000013 */
[----:B------:R-:W1:Y:S01]  /*0b10*/  LDS R38, [R30+UR4+-0x40] ;  /* 0xffffc0041e267984 */ /* 0x000e620008000800 */
[----:B---3--:R-:W-:-:S03]  /*0b20*/  FFMA R21, R40, R2, R21 ;  /* 0x0000000228157223 */ /* 0x008fc60000000015 */
[----:B------:R-:W2:Y:S01]  /*0b30*/  LDS R40, [R30+UR4] ;  /* 0x000000041e287984 */ /* 0x000ea20008000800 */
[----:B----4-:R-:W-:-:S03]  /*0b40*/  FFMA R23, R42, R2, R23 ;  /* 0x000000022a177223 */ /* 0x010fc60000000017 */
[----:B------:R-:W3:Y:S01]  /*0b50*/  LDS R42, [R30+UR4+0x40] ;  /* 0x000040041e2a7984 */ /* 0x000ee20008000800 */
[----:B-----5:R-:W-:-:S03]  /*0b60*/  FFMA R33, R4, R2, R33 ;  /* 0x0000000204217223 */ /* 0x020fc60000000021 */
[----:B------:R-:W4:Y:S01]  /*0b70*/  LDS R4, [R30+UR4+0x180] ;  /* 0x000180041e047984 */ /* 0x000f220008000800 */
[----:B------:R-:W-:-:S03]  /*0b80*/  FFMA R43, R44, R2, R43 ;  /* 0x000000022c2b7223 */ /* 0x000fc6000000002b */
[----:B------:R-:W5:Y:S01]  /*0b90*/  LDS R44, [R30+UR4+0x380] ;  /* 0x000380041e2c7984 */ /* 0x000f620008000800 */
[----:B------:R-:W-:-:S03]  /*0ba0*/  FFMA R45, R46, R2, R45 ;  /* 0x000000022e2d7223 */ /* 0x000fc6000000002d */
[----:B------:R-:W5:Y:S01]  /*0bb0*/  LDS R46, [R30+UR4+0x3c0] ;  /* 0x0003c0041e2e7984 */ /* 0x000f620008000800 */
[-C--:B------:R-:W-:Y:S01]  /*0bc0*/  FFMA R47, R48, R2.reuse, R47 ;  /* 0x00000002302f7223 */ /* 0x080fe2000000002f */
[-C--:B------:R-:W-:Y:S01]  /*0bd0*/  FFMA R49, R50, R2.reuse, R49 ;  /* 0x0000000232317223 */ /* 0x080fe20000000031 */
[-C--:B0-----:R-:W-:Y:S02]  /*0be0*/  FFMA R35, R36, R2.reuse, R35 ;  /* 0x0000000224237223 */ /* 0x081fe40000000023 */
[----:B------:R-:W0:Y:S01]  /*0bf0*/  LDS R36, [R30+UR4+0x1c0] ;  /* 0x0001c0041e247984 */ /* 0x000e220008000800 */
[----:B-1----:R-:W-:-:S03]  /*0c00*/  FFMA R37, R38, R2, R37 ;  /* 0x0000000226257223 */ /* 0x002fc60000000025 */
[----:B------:R-:W1:Y:S01]  /*0c10*/  LDS R38, [R30+UR4+0x280] ;  /* 0x000280041e267984 */ /* 0x000e620008000800 */
[----:B--2---:R-:W-:-:S03]  /*0c20*/  FFMA R39, R40, R2, R39 ;  /* 0x0000000228277223 */ /* 0x004fc60000000027 */
[----:B------:R-:W2:Y:S01]  /*0c30*/  LDS R40, [R30+UR4+0x2c0] ;  /* 0x0002c0041e287984 */ /* 0x000ea20008000800 */
[----:B---3--:R-:W-:-:S03]  /*0c40*/  FFMA R41, R42, R2, R41 ;  /* 0x000000022a297223 */ /* 0x008fc60000000029 */
[----:B------:R-:W3:Y:S01]  /*0c50*/  LDS R42, [R30+UR4+0x340] ;  /* 0x000340041e2a7984 */ /* 0x000ee20008000800 */
[----:B----4-:R-:W-:-:S03]  /*0c60*/  FFMA R51, R4, R2, R51 ;  /* 0x0000000204337223 */ /* 0x010fc60000000033 */
[----:B------:R-:W4:Y:S01]  /*0c70*/  LDS R4, [R30+UR4+0x300] ;  /* 0x000300041e047984 */ /* 0x000f220008000800 */
[----:B------:R-:W-:Y:S01]  /*0c80*/  UIADD3 UR4, UPT, UPT, UR4, 0x4, URZ ;  /* 0x0000000404047890 */ /* 0x000fe2000fffe0ff */
[----:B-----5:R-:W-:-:S03]  /*0c90*/  FFMA R16, R44, R2, R16 ;  /* 0x000000022c107223 */ /* 0x020fc60000000010 */
[----:B------:R-:W-:Y:S01]  /*0ca0*/  UISETP.NE.AND UP0, UPT, UR4, 0x440, UPT ;  /* 0x000004400400788c */ /* 0x000fe2000bf05270 */
[-C--:B------:R-:W-:Y:S01]  /*0cb0*/  FFMA R18, R46, R2.reuse, R18 ;  /* 0x000000022e127223 */ /* 0x080fe20000000012 */
[-C--:B0-----:R-:W-:Y:S01]  /*0cc0*/  FFMA R53, R36, R2.reuse, R53 ;  /* 0x0000000224357223 */ /* 0x081fe20000000035 */
[-C--:B-1----:R-:W-:Y:S01]  /*0cd0*/  FFMA R8, R38, R2.reuse, R8 ;  /* 0x0000000226087223 */ /* 0x082fe20000000008 */
[-C--:B--2---:R-:W-:Y:S01]  /*0ce0*/  FFMA R10, R40, R2.reuse, R10 ;  /* 0x00000002280a7223 */ /* 0x084fe2000000000a */
[-C--:B---3--:R-:W-:Y:S01]  /*0cf0*/  FFMA R14, R42, R2.reuse, R14 ;  /* 0x000000022a0e7223 */ /* 0x088fe2000000000e */
[----:B----4-:R-:W-:-:S03]  /*0d00*/  FFMA R12, R4, R2, R12 ;  /* 0x00000002040c7223 */ /* 0x010fc6000000000c */
[----:B------:R-:W-:Y:S05]  /*0d10*/  BRA.U UP0, `(.L_x_0) ;  /* 0xfffffff900f07547 */ /* 0x000fea000b83ffff */
[----:B------:R-:W-:Y:S05]  /*0d20*/  @P0 BRA `(.L_x_1) ;  /* 0xfffffff400600947 */ /* 0x000fea000383ffff */
[----:B------:R-:W0:Y:S01]  /*0d30*/  LDC.64 R2, c[0x0][0x390] ;  /* 0x0000e400ff027b82 */ /* 0x000e220000000a00 */
[----:B------:R-:W-:-:S05]  /*0d40*/  IMAD R5, R20, 0xff80, R24 ;  /* 0x0000ff8014057824 */ /* 0x000fca00078e0218 */
[----:B------:R-:W-:-:S05]  /*0d50*/  LEA R5, R22, R5, 0x4 ;  /* 0x0000000516057211 */ /* 0x000fca00078e20ff */
[----:B0-----:R-:W-:-:S05]  /*0d60*/  IMAD.WIDE.U32 R2, R5, 0x4, R2 ;  /* 0x0000000405027825 */ /* 0x001fca00078e0002 */
[----:B------:R-:W-:Y:S04]  /*0d70*/  STG.E desc[UR8][R2.64], R7 ;  /* 0x0000000702007986 */ /* 0x000fe8000c101908 */
        /* <DEDUP_REMOVED lines=30> */
[----:B------:R-:W-:Y:S01]  /*0f60*/  STG.E desc[UR8][R2.64+0x3e000], R18 ;  /* 0x03e0001202007986 */ /* 0x000fe2000c101908 */
[----:B------:R-:W-:Y:S05]  /*0f70*/  EXIT ;  /* 0x000000000000794d */ /* 0x000fea0003800000 */
.L_x_2:
[----:B------:R-:W-:-:S00]  /*0f80*/  BRA `(.L_x_2) ;  /* 0xfffffffc00fc7947 */ /* 0x000fc0000383ffff */
[----:B------:R-:W-:-:S00]  /*0f90*/  NOP ;  /* 0x0000000000007918 */ /* 0x000fc00000000000 */
        /* <DEDUP_REMOVED lines=14> */
.L_x_3:


//--------------------- .nv.shared.default_function_kernel0 --------------------------
	.section	.nv.shared.default_function_kernel0,"aw",@nobits
	.sectionflags	@""
	.align	4
.nv.shared.default_function_kernel0:
	.zero		6144


//--------------------- .nv.shared.reserved.0     --------------------------
	.section	.nv.shared.reserved.0,"aw",@nobits
	.weak		__nv_reservedSMEM_offset_0_alias
	.size		__nv_reservedSMEM_offset_0_alias, 0, 64
	.other		__nv_reservedSMEM_offset_0_alias,@"STO_CUDA_RESERVED_SHARED STV_DEFAULT"
__nv_reservedSMEM_offset_0_alias:
	.zero		0
	.zero		64


//--------------------- .nv.constant0.default_function_kernel0 --------------------------
	.section	.nv.constant0.default_function_kernel0,"a",@progbits
	.sectionflags	@""
	.align	4
.nv.constant0.default_function_kernel0:
	.zero		920


//--------------------- SYMBOLS --------------------------

	.type		.nv.reservedSmem.offset0,@object
	.size		.nv.reservedSmem.offset0,0x4
	.type		.nv.reservedSmem.cap,@object
	.size		.nv.reservedSmem.cap,0x4
